//
// Generated by NVIDIA NVVM Compiler
//
// Compiler Build ID: CL-36424714
// Cuda compilation tools, release 13.0, V13.0.88
// Based on NVVM 20.0.0
//

.version 9.0
.target sm_100
.address_size 64

	// .globl	_Z20baseline_copy_kernelPfPKf

.visible .entry _Z20baseline_copy_kernelPfPKf(
	.param .u64 .ptr .align 1 _Z20baseline_copy_kernelPfPKf_param_0,
	.param .u64 .ptr .align 1 _Z20baseline_copy_kernelPfPKf_param_1
)
{
	.reg .b32 	%r<18>;
	.reg .b32 	%f<5>;
	.reg .b64 	%rd<17>;

	ld.param.u64 	%rd1, [_Z20baseline_copy_kernelPfPKf_param_0];
	ld.param.u64 	%rd2, [_Z20baseline_copy_kernelPfPKf_param_1];
	mov.u32 	%r1, %ctaid.x;
	shl.b32 	%r2, %r1, 5;
	mov.u32 	%r3, %tid.x;
	add.s32 	%r4, %r2, %r3;
	mov.u32 	%r5, %ctaid.y;
	shl.b32 	%r6, %r5, 5;
	mov.u32 	%r7, %tid.y;
	add.s32 	%r8, %r6, %r7;
	mov.u32 	%r9, %nctaid.x;
	cvta.to.global.u64 	%rd3, %rd2;
	cvta.to.global.u64 	%rd4, %rd1;
	mul.lo.s32 	%r10, %r9, %r8;
	shl.b32 	%r11, %r10, 5;
	add.s32 	%r12, %r4, %r11;
	mul.wide.s32 	%rd5, %r12, 4;
	add.s64 	%rd6, %rd3, %rd5;
	ld.global.f32 	%f1, [%rd6];
	add.s64 	%rd7, %rd4, %rd5;
	st.global.f32 	[%rd7], %f1;
	shl.b32 	%r13, %r9, 8;
	add.s32 	%r14, %r12, %r13;
	mul.wide.s32 	%rd8, %r14, 4;
	add.s64 	%rd9, %rd3, %rd8;
	ld.global.f32 	%f2, [%rd9];
	add.s64 	%rd10, %rd4, %rd8;
	st.global.f32 	[%rd10], %f2;
	shl.b32 	%r15, %r9, 9;
	add.s32 	%r16, %r12, %r15;
	mul.wide.s32 	%rd11, %r16, 4;
	add.s64 	%rd12, %rd3, %rd11;
	ld.global.f32 	%f3, [%rd12];
	add.s64 	%rd13, %rd4, %rd11;
	st.global.f32 	[%rd13], %f3;
	add.s32 	%r17, %r16, %r13;
	mul.wide.s32 	%rd14, %r17, 4;
	add.s64 	%rd15, %rd3, %rd14;
	ld.global.f32 	%f4, [%rd15];
	add.s64 	%rd16, %rd4, %rd14;
	st.global.f32 	[%rd16], %f4;
	ret;

}
	// .globl	_Z25baseline_transpose_kernelPfPKf
.visible .entry _Z25baseline_transpose_kernelPfPKf(
	.param .u64 .ptr .align 1 _Z25baseline_transpose_kernelPfPKf_param_0,
	.param .u64 .ptr .align 1 _Z25baseline_transpose_kernelPfPKf_param_1
)
{
	.reg .b32 	%r<18>;
	.reg .b32 	%f<5>;
	.reg .b64 	%rd<15>;

	ld.param.u64 	%rd1, [_Z25baseline_transpose_kernelPfPKf_param_0];
	ld.param.u64 	%rd2, [_Z25baseline_transpose_kernelPfPKf_param_1];
	mov.u32 	%r1, %ctaid.x;
	shl.b32 	%r2, %r1, 5;
	mov.u32 	%r3, %tid.x;
	add.s32 	%r4, %r2, %r3;
	mov.u32 	%r5, %ctaid.y;
	shl.b32 	%r6, %r5, 5;
	mov.u32 	%r7, %tid.y;
	add.s32 	%r8, %r6, %r7;
	mov.u32 	%r9, %nctaid.x;
	shl.b32 	%r10, %r9, 5;
	cvta.to.global.u64 	%rd3, %rd2;
	cvta.to.global.u64 	%rd4, %rd1;
	mad.lo.s32 	%r11, %r8, %r10, %r4;
	mul.wide.s32 	%rd5, %r11, 4;
	add.s64 	%rd6, %rd3, %rd5;
	ld.global.f32 	%f1, [%rd6];
	mad.lo.s32 	%r12, %r4, %r10, %r8;
	mul.wide.s32 	%rd7, %r12, 4;
	add.s64 	%rd8, %rd4, %rd7;
	st.global.f32 	[%rd8], %f1;
	shl.b32 	%r13, %r9, 8;
	add.s32 	%r14, %r11, %r13;
	mul.wide.s32 	%rd9, %r14, 4;
	add.s64 	%rd10, %rd3, %rd9;
	ld.global.f32 	%f2, [%rd10];
	st.global.f32 	[%rd8+32], %f2;
	shl.b32 	%r15, %r9, 9;
	add.s32 	%r16, %r11, %r15;
	mul.wide.s32 	%rd11, %r16, 4;
	add.s64 	%rd12, %rd3, %rd11;
	ld.global.f32 	%f3, [%rd12];
	st.global.f32 	[%rd8+64], %f3;
	add.s32 	%r17, %r16, %r13;
	mul.wide.s32 	%rd13, %r17, 4;
	add.s64 	%rd14, %rd3, %rd13;
	ld.global.f32 	%f4, [%rd14];
	st.global.f32 	[%rd8+96], %f4;
	ret;

}
	// .globl	_Z39write_coalesced_matrix_transpose_kernelPfPKfi
.visible .entry _Z39write_coalesced_matrix_transpose_kernelPfPKfi(
	.param .u64 .ptr .align 1 _Z39write_coalesced_matrix_transpose_kernelPfPKfi_param_0,
	.param .u64 .ptr .align 1 _Z39write_coalesced_matrix_transpose_kernelPfPKfi_param_1,
	.param .u32 _Z39write_coalesced_matrix_transpose_kernelPfPKfi_param_2
)
{
	.reg .pred 	%p<2>;
	.reg .b32 	%r<15>;
	.reg .b32 	%f<2>;
	.reg .b64 	%rd<9>;

	ld.param.u64 	%rd1, [_Z39write_coalesced_matrix_transpose_kernelPfPKfi_param_0];
	ld.param.u64 	%rd2, [_Z39write_coalesced_matrix_transpose_kernelPfPKfi_param_1];
	ld.param.u32 	%r4, [_Z39write_coalesced_matrix_transpose_kernelPfPKfi_param_2];
	mov.u32 	%r5, %ntid.x;
	mov.u32 	%r6, %ctaid.x;
	mov.u32 	%r7, %tid.x;
	mad.lo.s32 	%r1, %r5, %r6, %r7;
	mov.u32 	%r8, %ntid.y;
	mov.u32 	%r9, %ctaid.y;
	mov.u32 	%r10, %tid.y;
	mad.lo.s32 	%r11, %r8, %r9, %r10;
	max.s32 	%r12, %r1, %r11;
	setp.ge.s32 	%p1, %r12, %r4;
	@%p1 bra 	$L__BB2_2;
	cvta.to.global.u64 	%rd3, %rd2;
	cvta.to.global.u64 	%rd4, %rd1;
	mad.lo.s32 	%r13, %r4, %r11, %r1;
	mad.lo.s32 	%r14, %r4, %r1, %r11;
	mul.wide.s32 	%rd5, %r14, 4;
	add.s64 	%rd6, %rd3, %rd5;
	ld.global.f32 	%f1, [%rd6];
	mul.wide.s32 	%rd7, %r13, 4;
	add.s64 	%rd8, %rd4, %rd7;
	st.global.f32 	[%rd8], %f1;
$L__BB2_2:
	ret;

}


// ===== COMPILED SASS (sm_100) =====

	.target	sm_100

	.elftype	@"ET_EXEC"


//--------------------- .note.nv.tkinfo           --------------------------
	.section	.note.nv.tkinfo,"",@"SHT_NOTE"
	.sectionflags	@"SHF_NOTE_NV_TKINFO"
	.tkinfo
        /*0018*/ 	.word	0x00000002
        /*0030*/ 	.string	""
        /*0030*/ 	.string	"ptxas"
        /*0030*/ 	.string	"Cuda compilation tools, release 13.0, V13.0.88"
        /*0030*/ 	.string	"Build cuda_13.0.r13.0/compiler.36424714_0"
        /*0030*/ 	.string	"-arch sm_100 -m 64 "



//--------------------- .note.nv.cuinfo           --------------------------
	.section	.note.nv.cuinfo,"",@"SHT_NOTE"
	.sectionflags	@"SHF_NOTE_NV_CUINFO"
        /*0018*/ 	.short	0x0002
        /*001a*/ 	.short	0x0064
        /*001c*/ 	.short	0x0082
	.zero		2


//--------------------- .nv.info                  --------------------------
	.section	.nv.info,"",@"SHT_CUDA_INFO"
	.align	4


	//----- nvinfo : EIATTR_REGCOUNT
	.align		4
        /*0000*/ 	.byte	0x04, 0x2f
        /*0002*/ 	.short	(.L_1 - .L_0)
	.align		4
.L_0:
        /*0004*/ 	.word	index@(_Z20baseline_copy_kernelPfPKf)
        /*0008*/ 	.word	0x00000018


	//----- nvinfo : EIATTR_FRAME_SIZE
	.align		4
.L_1:
        /*000c*/ 	.byte	0x04, 0x11
        /*000e*/ 	.short	(.L_3 - .L_2)
	.align		4
.L_2:
        /*0010*/ 	.word	index@(_Z20baseline_copy_kernelPfPKf)
        /*0014*/ 	.word	0x00000000


	//----- nvinfo : EIATTR_REGCOUNT
	.align		4
.L_3:
        /*0018*/ 	.byte	0x04, 0x2f
        /*001a*/ 	.short	(.L_5 - .L_4)
	.align		4
.L_4:
        /*001c*/ 	.word	index@(_Z25baseline_transpose_kernelPfPKf)
        /*0020*/ 	.word	0x00000010


	//----- nvinfo : EIATTR_FRAME_SIZE
	.align		4
.L_5:
        /*0024*/ 	.byte	0x04, 0x11
        /*0026*/ 	.short	(.L_7 - .L_6)
	.align		4
.L_6:
        /*0028*/ 	.word	index@(_Z25baseline_transpose_kernelPfPKf)
        /*002c*/ 	.word	0x00000000


	//----- nvinfo : EIATTR_REGCOUNT
	.align		4
.L_7:
        /*0030*/ 	.byte	0x04, 0x2f
        /*0032*/ 	.short	(.L_9 - .L_8)
	.align		4
.L_8:
        /*0034*/ 	.word	index@(_Z39write_coalesced_matrix_transpose_kernelPfPKfi)
        /*0038*/ 	.word	0x0000000a


	//----- nvinfo : EIATTR_FRAME_SIZE
	.align		4
.L_9:
        /*003c*/ 	.byte	0x04, 0x11
        /*003e*/ 	.short	(.L_11 - .L_10)
	.align		4
.L_10:
        /*0040*/ 	.word	index@(_Z39write_coalesced_matrix_transpose_kernelPfPKfi)
        /*0044*/ 	.word	0x00000000


	//----- nvinfo : EIATTR_MIN_STACK_SIZE
	.align		4
.L_11:
        /*0048*/ 	.byte	0x04, 0x12
        /*004a*/ 	.short	(.L_13 - .L_12)
	.align		4
.L_12:
        /*004c*/ 	.word	index@(_Z39write_coalesced_matrix_transpose_kernelPfPKfi)
        /*0050*/ 	.word	0x00000000


	//----- nvinfo : EIATTR_MIN_STACK_SIZE
	.align		4
.L_13:
        /*0054*/ 	.byte	0x04, 0x12
        /*0056*/ 	.short	(.L_15 - .L_14)
	.align		4
.L_14:
        /*0058*/ 	.word	index@(_Z25baseline_transpose_kernelPfPKf)
        /*005c*/ 	.word	0x00000000


	//----- nvinfo : EIATTR_MIN_STACK_SIZE
	.align		4
.L_15:
        /*0060*/ 	.byte	0x04, 0x12
        /*0062*/ 	.short	(.L_17 - .L_16)
	.align		4
.L_16:
        /*0064*/ 	.word	index@(_Z20baseline_copy_kernelPfPKf)
        /*0068*/ 	.word	0x00000000
.L_17:


//--------------------- .nv.compat                --------------------------
	.section	.nv.compat,"",@"SHT_CUDA_COMPAT_INFO"
	.align	4
        /*0000*/ 	.byte	0x02, 0x09, 0x00, 0x00, 0x02, 0x02, 0x01, 0x00, 0x02, 0x05, 0x05, 0x00, 0x03, 0x07, 0x01, 0x01
        /*0010*/ 	.byte	0x02, 0x03, 0x00, 0x00, 0x02, 0x06, 0x01, 0x00, 0x04, 0x0b, 0x08, 0x00, 0x09, 0x00, 0x00, 0x00
        /*0020*/ 	.byte	0x00, 0x00, 0x00, 0x00


//--------------------- .nv.info._Z39write_coalesced_matrix_transpose_kernelPfPKfi --------------------------
	.section	.nv.info._Z39write_coalesced_matrix_transpose_kernelPfPKfi,"",@"SHT_CUDA_INFO"
	.sectionflags	@""
	.align	4


	//----- nvinfo : EIATTR_CUDA_API_VERSION
	.align		4
        /*0000*/ 	.byte	0x04, 0x37
        /*0002*/ 	.short	(.L_19 - .L_18)
.L_18:
        /*0004*/ 	.word	0x00000082


	//----- nvinfo : EIATTR_KPARAM_INFO
	.align		4
.L_19:
        /*0008*/ 	.byte	0x04, 0x17
        /*000a*/ 	.short	(.L_21 - .L_20)
.L_20:
        /*000c*/ 	.word	0x00000000
        /*0010*/ 	.short	0x0002
        /*0012*/ 	.short	0x0010
        /*0014*/ 	.byte	0x00, 0xf0, 0x11, 0x00


	//----- nvinfo : EIATTR_KPARAM_INFO
	.align		4
.L_21:
        /*0018*/ 	.byte	0x04, 0x17
        /*001a*/ 	.short	(.L_23 - .L_22)
.L_22:
        /*001c*/ 	.word	0x00000000
        /*0020*/ 	.short	0x0001
        /*0022*/ 	.short	0x0008
        /*0024*/ 	.byte	0x00, 0xf5, 0x21, 0x00


	//----- nvinfo : EIATTR_KPARAM_INFO
	.align		4
.L_23:
        /*0028*/ 	.byte	0x04, 0x17
        /*002a*/ 	.short	(.L_25 - .L_24)
.L_24:
        /*002c*/ 	.word	0x00000000
        /*0030*/ 	.short	0x0000
        /*0032*/ 	.short	0x0000
        /*0034*/ 	.byte	0x00, 0xf5, 0x21, 0x00


	//----- nvinfo : EIATTR_SPARSE_MMA_MASK
	.align		4
.L_25:
        /*0038*/ 	.byte	0x03, 0x50
        /*003a*/ 	.short	0x0000


	//----- nvinfo : EIATTR_MAXREG_COUNT
	.align		4
        /*003c*/ 	.byte	0x03, 0x1b
        /*003e*/ 	.short	0x00ff


	//----- nvinfo : EIATTR_MERCURY_ISA_VERSION
	.align		4
        /*0040*/ 	.byte	0x03, 0x5f
        /*0042*/ 	.short	0x0101


	//----- nvinfo : EIATTR_VRC_CTA_INIT_COUNT
	.align		4
        /*0044*/ 	.byte	0x02, 0x4a
	.zero		1
	.zero		1


	//----- nvinfo : EIATTR_EXIT_INSTR_OFFSETS
	.align		4
        /*0048*/ 	.byte	0x04, 0x1c
        /*004a*/ 	.short	(.L_27 - .L_26)


	//   ....[0]....
.L_26:
        /*004c*/ 	.word	0x000000c0


	//   ....[1]....
        /*0050*/ 	.word	0x00000160


	//----- nvinfo : EIATTR_CBANK_PARAM_SIZE
	.align		4
.L_27:
        /*0054*/ 	.byte	0x03, 0x19
        /*0056*/ 	.short	0x0014


	//----- nvinfo : EIATTR_PARAM_CBANK
	.align		4
        /*0058*/ 	.byte	0x04, 0x0a
        /*005a*/ 	.short	(.L_29 - .L_28)
	.align		4
.L_28:
        /*005c*/ 	.word	index@(.nv.constant0._Z39write_coalesced_matrix_transpose_kernelPfPKfi)
        /*0060*/ 	.short	0x0380
        /*0062*/ 	.short	0x0014


	//----- nvinfo : EIATTR_SW_WAR
	.align		4
.L_29:
        /*0064*/ 	.byte	0x04, 0x36
        /*0066*/ 	.short	(.L_31 - .L_30)
.L_30:
        /*0068*/ 	.word	0x00000008
.L_31:


//--------------------- .nv.info._Z25baseline_transpose_kernelPfPKf --------------------------
	.section	.nv.info._Z25baseline_transpose_kernelPfPKf,"",@"SHT_CUDA_INFO"
	.sectionflags	@""
	.align	4


	//----- nvinfo : EIATTR_CUDA_API_VERSION
	.align		4
        /*0000*/ 	.byte	0x04, 0x37
        /*0002*/ 	.short	(.L_33 - .L_32)
.L_32:
        /*0004*/ 	.word	0x00000082


	//----- nvinfo : EIATTR_KPARAM_INFO
	.align		4
.L_33:
        /*0008*/ 	.byte	0x04, 0x17
        /*000a*/ 	.short	(.L_35 - .L_34)
.L_34:
        /*000c*/ 	.word	0x00000000
        /*0010*/ 	.short	0x0001
        /*0012*/ 	.short	0x0008
        /*0014*/ 	.byte	0x00, 0xf5, 0x21, 0x00


	//----- nvinfo : EIATTR_KPARAM_INFO
	.align		4
.L_35:
        /*0018*/ 	.byte	0x04, 0x17
        /*001a*/ 	.short	(.L_37 - .L_36)
.L_36:
        /*001c*/ 	.word	0x00000000
        /*0020*/ 	.short	0x0000
        /*0022*/ 	.short	0x0000
        /*0024*/ 	.byte	0x00, 0xf5, 0x21, 0x00


	//----- nvinfo : EIATTR_SPARSE_MMA_MASK
	.align		4
.L_37:
        /*0028*/ 	.byte	0x03, 0x50
        /*002a*/ 	.short	0x0000


	//----- nvinfo : EIATTR_MAXREG_COUNT
	.align		4
        /*002c*/ 	.byte	0x03, 0x1b
        /*002e*/ 	.short	0x00ff


	//----- nvinfo : EIATTR_MERCURY_ISA_VERSION
	.align		4
        /*0030*/ 	.byte	0x03, 0x5f
        /*0032*/ 	.short	0x0101


	//----- nvinfo : EIATTR_VRC_CTA_INIT_COUNT
	.align		4
        /*0034*/ 	.byte	0x02, 0x4a
	.zero		1
	.zero		1


	//----- nvinfo : EIATTR_EXIT_INSTR_OFFSETS
	.align		4
        /*0038*/ 	.byte	0x04, 0x1c
        /*003a*/ 	.short	(.L_39 - .L_38)


	//   ....[0]....
.L_38:
        /*003c*/ 	.word	0x000001e0


	//----- nvinfo : EIATTR_CBANK_PARAM_SIZE
	.align		4
.L_39:
        /*0040*/ 	.byte	0x03, 0x19
        /*0042*/ 	.short	0x0010


	//----- nvinfo : EIATTR_PARAM_CBANK
	.align		4
        /*0044*/ 	.byte	0x04, 0x0a
        /*0046*/ 	.short	(.L_41 - .L_40)
	.align		4
.L_40:
        /*0048*/ 	.word	index@(.nv.constant0._Z25baseline_transpose_kernelPfPKf)
        /*004c*/ 	.short	0x0380
        /*004e*/ 	.short	0x0010


	//----- nvinfo : EIATTR_SW_WAR
	.align		4
.L_41:
        /*0050*/ 	.byte	0x04, 0x36
        /*0052*/ 	.short	(.L_43 - .L_42)
.L_42:
        /*0054*/ 	.word	0x00000008
.L_43:


//--------------------- .nv.info._Z20baseline_copy_kernelPfPKf --------------------------
	.section	.nv.info._Z20baseline_copy_kernelPfPKf,"",@"SHT_CUDA_INFO"
	.sectionflags	@""
	.align	4


	//----- nvinfo : EIATTR_CUDA_API_VERSION
	.align		4
        /*0000*/ 	.byte	0x04, 0x37
        /*0002*/ 	.short	(.L_45 - .L_44)
.L_44:
        /*0004*/ 	.word	0x00000082


	//----- nvinfo : EIATTR_KPARAM_INFO
	.align		4
.L_45:
        /*0008*/ 	.byte	0x04, 0x17
        /*000a*/ 	.short	(.L_47 - .L_46)
.L_46:
        /*000c*/ 	.word	0x00000000
        /*0010*/ 	.short	0x0001
        /*0012*/ 	.short	0x0008
        /*0014*/ 	.byte	0x00, 0xf5, 0x21, 0x00


	//----- nvinfo : EIATTR_KPARAM_INFO
	.align		4
.L_47:
        /*0018*/ 	.byte	0x04, 0x17
        /*001a*/ 	.short	(.L_49 - .L_48)
.L_48:
        /*001c*/ 	.word	0x00000000
        /*0020*/ 	.short	0x0000
        /*0022*/ 	.short	0x0000
        /*0024*/ 	.byte	0x00, 0xf5, 0x21, 0x00


	//----- nvinfo : EIATTR_SPARSE_MMA_MASK
	.align		4
.L_49:
        /*0028*/ 	.byte	0x03, 0x50
        /*002a*/ 	.short	0x0000


	//----- nvinfo : EIATTR_MAXREG_COUNT
	.align		4
        /*002c*/ 	.byte	0x03, 0x1b
        /*002e*/ 	.short	0x00ff


	//----- nvinfo : EIATTR_MERCURY_ISA_VERSION
	.align		4
        /*0030*/ 	.byte	0x03, 0x5f
        /*0032*/ 	.short	0x0101


	//----- nvinfo : EIATTR_VRC_CTA_INIT_COUNT
	.align		4
        /*0034*/ 	.byte	0x02, 0x4a
	.zero		1
	.zero		1


	//----- nvinfo : EIATTR_EXIT_INSTR_OFFSETS
	.align		4
        /*0038*/ 	.byte	0x04, 0x1c
        /*003a*/ 	.short	(.L_51 - .L_50)


	//   ....[0]....
.L_50:
        /*003c*/ 	.word	0x00000200


	//----- nvinfo : EIATTR_CBANK_PARAM_SIZE
	.align		4
.L_51:
        /*0040*/ 	.byte	0x03, 0x19
        /*0042*/ 	.short	0x0010


	//----- nvinfo : EIATTR_PARAM_CBANK
	.align		4
        /*0044*/ 	.byte	0x04, 0x0a
        /*0046*/ 	.short	(.L_53 - .L_52)
	.align		4
.L_52:
        /*0048*/ 	.word	index@(.nv.constant0._Z20baseline_copy_kernelPfPKf)
        /*004c*/ 	.short	0x0380
        /*004e*/ 	.short	0x0010


	//----- nvinfo : EIATTR_SW_WAR
	.align		4
.L_53:
        /*0050*/ 	.byte	0x04, 0x36
        /*0052*/ 	.short	(.L_55 - .L_54)
.L_54:
        /*0054*/ 	.word	0x00000008
.L_55:


//--------------------- .nv.callgraph             --------------------------
	.section	.nv.callgraph,"",@"SHT_CUDA_CALLGRAPH"
	.align	4
	.sectionentsize	8
	.align		4
        /*0000*/ 	.word	0x00000000
	.align		4
        /*0004*/ 	.word	0xffffffff
	.align		4
        /*0008*/ 	.word	0x00000000
	.align		4
        /*000c*/ 	.word	0xfffffffe
	.align		4
        /*0010*/ 	.word	0x00000000
	.align		4
        /*0014*/ 	.word	0xfffffffd
	.align		4
        /*0018*/ 	.word	0x00000000
	.align		4
        /*001c*/ 	.word	0xfffffffc


//--------------------- .text._Z39write_coalesced_matrix_transpose_kernelPfPKfi --------------------------
	.section	.text._Z39write_coalesced_matrix_transpose_kernelPfPKfi,"ax",@progbits
	.align	128
        .global         _Z39write_coalesced_matrix_transpose_kernelPfPKfi
        .type           _Z39write_coalesced_matrix_transpose_kernelPfPKfi,@function
        .size           _Z39write_coalesced_matrix_transpose_kernelPfPKfi,(.L_x_3 - _Z39write_coalesced_matrix_transpose_kernelPfPKfi)
        .other          _Z39write_coalesced_matrix_transpose_kernelPfPKfi,@"STO_CUDA_ENTRY STV_DEFAULT"
_Z39write_coalesced_matrix_transpose_kernelPfPKfi:
.text._Z39write_coalesced_matrix_transpose_kernelPfPKfi:
[----:B------:R-:W-:Y:S01]  /*0000*/  LDC R1, c[0x0][0x37c] ;  /* 0x0000df00ff017b82 */ /* 0x000fe20000000800 */
[----:B------:R-:W0:Y:S01]  /*0010*/  S2R R0, SR_CTAID.X ;  /* 0x0000000000007919 */ /* 0x000e220000002500 */
[----:B------:R-:W0:Y:S01]  /*0020*/  LDCU UR4, c[0x0][0x360] ;  /* 0x00006c00ff0477ac */ /* 0x000e220008000800 */
[----:B------:R-:W0:Y:S01]  /*0030*/  S2R R3, SR_TID.X ;  /* 0x0000000000037919 */ /* 0x000e220000002100 */
[----:B------:R-:W1:Y:S01]  /*0040*/  LDCU UR5, c[0x0][0x364] ;  /* 0x00006c80ff0577ac */ /* 0x000e620008000800 */
[----:B------:R-:W1:Y:S01]  /*0050*/  S2R R7, SR_CTAID.Y ;  /* 0x0000000000077919 */ /* 0x000e620000002600 */
[----:B------:R-:W2:Y:S01]  /*0060*/  LDCU UR6, c[0x0][0x390] ;  /* 0x00007200ff0677ac */ /* 0x000ea20008000800 */
[----:B------:R-:W1:Y:S01]  /*0070*/  S2R R2, SR_TID.Y ;  /* 0x0000000000027919 */ /* 0x000e620000002200 */
[----:B0-----:R-:W-:Y:S02]  /*0080*/  IMAD R0, R0, UR4, R3 ;  /* 0x0000000400007c24 */ /* 0x001fe4000f8e0203 */
[----:B-1----:R-:W-:-:S05]  /*0090*/  IMAD R7, R7, UR5, R2 ;  /* 0x0000000507077c24 */ /* 0x002fca000f8e0202 */
[----:B------:R-:W-:-:S04]  /*00a0*/  VIMNMX R2, PT, PT, R0, R7, !PT ;  /* 0x0000000700027248 */ /* 0x000fc80007fe0100 */
[----:B--2---:R-:W-:-:S13]  /*00b0*/  ISETP.GE.AND P0, PT, R2, UR6, PT ;  /* 0x0000000602007c0c */ /* 0x004fda000bf06270 */
[----:B------:R-:W-:Y:S05]  /*00c0*/  @P0 EXIT ;  /* 0x000000000000094d */ /* 0x000fea0003800000 */
[----:B------:R-:W0:Y:S01]  /*00d0*/  LDC.64 R2, c[0x0][0x388] ;  /* 0x0000e200ff027b82 */ /* 0x000e220000000a00 */
[----:B------:R-:W1:Y:S01]  /*00e0*/  LDCU.64 UR4, c[0x0][0x358] ;  /* 0x00006b00ff0477ac */ /* 0x000e620008000a00 */
[----:B------:R-:W-:-:S04]  /*00f0*/  IMAD R5, R0, UR6, R7 ;  /* 0x0000000600057c24 */ /* 0x000fc8000f8e0207 */
[----:B0-----:R-:W-:Y:S02]  /*0100*/  IMAD.WIDE R2, R5, 0x4, R2 ;  /* 0x0000000405027825 */ /* 0x001fe400078e0202 */
[----:B------:R-:W0:Y:S04]  /*0110*/  LDC.64 R4, c[0x0][0x380] ;  /* 0x0000e000ff047b82 */ /* 0x000e280000000a00 */
[----:B-1----:R-:W2:Y:S01]  /*0120*/  LDG.E R3, desc[UR4][R2.64] ;  /* 0x0000000402037981 */ /* 0x002ea2000c1e1900 */
[----:B------:R-:W-:-:S04]  /*0130*/  IMAD R7, R7, UR6, R0 ;  /* 0x0000000607077c24 */ /* 0x000fc8000f8e0200 */
[----:B0-----:R-:W-:-:S05]  /*0140*/  IMAD.WIDE R4, R7, 0x4, R4 ;  /* 0x0000000407047825 */ /* 0x001fca00078e0204 */
[----:B--2---:R-:W-:Y:S01]  /*0150*/  STG.E desc[UR4][R4.64], R3 ;  /* 0x0000000304007986 */ /* 0x004fe2000c101904 */
[----:B------:R-:W-:Y:S05]  /*0160*/  EXIT ;  /* 0x000000000000794d */ /* 0x000fea0003800000 */
.L_x_0:
[----:B------:R-:W-:-:S00]  /*0170*/  BRA `(.L_x_0) ;  /* 0xfffffffc00fc7947 */ /* 0x000fc0000383ffff */
[----:B------:R-:W-:-:S00]  /*0180*/  NOP ;  /* 0x0000000000007918 */ /* 0x000fc00000000000 */
[----:B------:R-:W-:-:S00]  /*0190*/  NOP ;  /* 0x0000000000007918 */ /* 0x000fc00000000000 */
[----:B------:R-:W-:-:S00]  /*01a0*/  NOP ;  /* 0x0000000000007918 */ /* 0x000fc00000000000 */
[----:B------:R-:W-:-:S00]  /*01b0*/  NOP ;  /* 0x0000000000007918 */ /* 0x000fc00000000000 */
[----:B------:R-:W-:-:S00]  /*01c0*/  NOP ;  /* 0x0000000000007918 */ /* 0x000fc00000000000 */
[----:B------:R-:W-:-:S00]  /*01d0*/  NOP ;  /* 0x0000000000007918 */ /* 0x000fc00000000000 */
[----:B------:R-:W-:-:S00]  /*01e0*/  NOP ;  /* 0x0000000000007918 */ /* 0x000fc00000000000 */
[----:B------:R-:W-:-:S00]  /*01f0*/  NOP ;  /* 0x0000000000007918 */ /* 0x000fc00000000000 */
.L_x_3:


//--------------------- .text._Z25baseline_transpose_kernelPfPKf --------------------------
	.section	.text._Z25baseline_transpose_kernelPfPKf,"ax",@progbits
	.align	128
        .global         _Z25baseline_transpose_kernelPfPKf
        .type           _Z25baseline_transpose_kernelPfPKf,@function
        .size           _Z25baseline_transpose_kernelPfPKf,(.L_x_4 - _Z25baseline_transpose_kernelPfPKf)
        .other          _Z25baseline_transpose_kernelPfPKf,@"STO_CUDA_ENTRY STV_DEFAULT"
_Z25baseline_transpose_kernelPfPKf:
.text._Z25baseline_transpose_kernelPfPKf:
[----:B------:R-:W-:Y:S01]  /*0000*/  LDC R1, c[0x0][0x37c] ;  /* 0x0000df00ff017b82 */ /* 0x000fe20000000800 */
[----:B------:R-:W0:Y:S07]  /*0010*/  S2R R0, SR_CTAID.X ;  /* 0x0000000000007919 */ /* 0x000e2e0000002500 */
[----:B------:R-:W1:Y:S01]  /*0020*/  LDC R12, c[0x0][0x370] ;  /* 0x0000dc00ff0c7b82 */ /* 0x000e620000000800 */
[----:B------:R-:W2:Y:S01]  /*0030*/  LDCU.64 UR4, c[0x0][0x358] ;  /* 0x00006b00ff0477ac */ /* 0x000ea20008000a00 */
[----:B------:R-:W0:Y:S01]  /*0040*/  S2R R5, SR_TID.X ;  /* 0x0000000000057919 */ /* 0x000e220000002100 */
[----:B------:R-:W3:Y:S05]  /*0050*/  S2R R9, SR_CTAID.Y ;  /* 0x0000000000097919 */ /* 0x000eea0000002600 */
[----:B------:R-:W4:Y:S01]  /*0060*/  LDC.64 R2, c[0x0][0x388] ;  /* 0x0000e200ff027b82 */ /* 0x000f220000000a00 */
[----:B------:R-:W3:Y:S07]  /*0070*/  S2R R4, SR_TID.Y ;  /* 0x0000000000047919 */ /* 0x000eee0000002200 */
[----:B------:R-:W5:Y:S01]  /*0080*/  LDC.64 R6, c[0x0][0x380] ;  /* 0x0000e000ff067b82 */ /* 0x000f620000000a00 */
[----:B-1----:R-:W-:-:S02]  /*0090*/  SHF.L.U32 R8, R12, 0x5, RZ ;  /* 0x000000050c087819 */ /* 0x002fc400000006ff */
[----:B0-----:R-:W-:Y:S02]  /*00a0*/  LEA R0, R0, R5, 0x5 ;  /* 0x0000000500007211 */ /* 0x001fe400078e28ff */
[----:B---3--:R-:W-:-:S05]  /*00b0*/  LEA R9, R9, R4, 0x5 ;  /* 0x0000000409097211 */ /* 0x008fca00078e28ff */
[----:B------:R-:W-:-:S04]  /*00c0*/  IMAD R11, R9, R8, R0 ;  /* 0x00000008090b7224 */ /* 0x000fc800078e0200 */
[----:B----4-:R-:W-:-:S06]  /*00d0*/  IMAD.WIDE R4, R11, 0x4, R2 ;  /* 0x000000040b047825 */ /* 0x010fcc00078e0202 */
[----:B--2---:R-:W2:Y:S01]  /*00e0*/  LDG.E R5, desc[UR4][R4.64] ;  /* 0x0000000404057981 */ /* 0x004ea2000c1e1900 */
[----:B------:R-:W-:Y:S01]  /*00f0*/  IMAD R9, R0, R8, R9 ;  /* 0x0000000800097224 */ /* 0x000fe200078e0209 */
[----:B------:R-:W-:-:S03]  /*0100*/  LEA R13, R12, R11, 0x8 ;  /* 0x0000000b0c0d7211 */ /* 0x000fc600078e40ff */
[----:B-----5:R-:W-:-:S04]  /*0110*/  IMAD.WIDE R6, R9, 0x4, R6 ;  /* 0x0000000409067825 */ /* 0x020fc800078e0206 */
[----:B------:R-:W-:Y:S01]  /*0120*/  IMAD.WIDE R8, R13, 0x4, R2 ;  /* 0x000000040d087825 */ /* 0x000fe200078e0202 */
[----:B--2---:R-:W-:Y:S05]  /*0130*/  STG.E desc[UR4][R6.64], R5 ;  /* 0x0000000506007986 */ /* 0x004fea000c101904 */
[----:B------:R-:W2:Y:S01]  /*0140*/  LDG.E R9, desc[UR4][R8.64] ;  /* 0x0000000408097981 */ /* 0x000ea2000c1e1900 */
[----:B------:R-:W-:-:S05]  /*0150*/  LEA R13, R12, R11, 0x9 ;  /* 0x0000000b0c0d7211 */ /* 0x000fca00078e48ff */
[--C-:B------:R-:W-:Y:S01]  /*0160*/  IMAD.WIDE R10, R13, 0x4, R2.reuse ;  /* 0x000000040d0a7825 */ /* 0x100fe200078e0202 */
[----:B------:R-:W-:Y:S01]  /*0170*/  LEA R13, R12, R13, 0x8 ;  /* 0x0000000d0c0d7211 */ /* 0x000fe200078e40ff */
[----:B--2---:R-:W-:Y:S04]  /*0180*/  STG.E desc[UR4][R6.64+0x20], R9 ;  /* 0x0000200906007986 */ /* 0x004fe8000c101904 */
[----:B------:R-:W2:Y:S01]  /*0190*/  LDG.E R11, desc[UR4][R10.64] ;  /* 0x000000040a0b7981 */ /* 0x000ea2000c1e1900 */
[----:B------:R-:W-:-:S03]  /*01a0*/  IMAD.WIDE R2, R13, 0x4, R2 ;  /* 0x000000040d027825 */ /* 0x000fc600078e0202 */
[----:B--2---:R-:W-:Y:S04]  /*01b0*/  STG.E desc[UR4][R6.64+0x40], R11 ;  /* 0x0000400b06007986 */ /* 0x004fe8000c101904 */
[----:B------:R-:W2:Y:S04]  /*01c0*/  LDG.E R3, desc[UR4][R2.64] ;  /* 0x0000000402037981 */ /* 0x000ea8000c1e1900 */
[----:B--2---:R-:W-:Y:S01]  /*01d0*/  STG.E desc[UR4][R6.64+0x60], R3 ;  /* 0x0000600306007986 */ /* 0x004fe2000c101904 */
[----:B------:R-:W-:Y:S05]  /*01e0*/  EXIT ;  /* 0x000000000000794d */ /* 0x000fea0003800000 */
.L_x_1:
        /* <DEDUP_REMOVED lines=9> */
.L_x_4:


//--------------------- .text._Z20baseline_copy_kernelPfPKf --------------------------
	.section	.text._Z20baseline_copy_kernelPfPKf,"ax",@progbits
	.align	128
        .global         _Z20baseline_copy_kernelPfPKf
        .type           _Z20baseline_copy_kernelPfPKf,@function
        .size           _Z20baseline_copy_kernelPfPKf,(.L_x_5 - _Z20baseline_copy_kernelPfPKf)
        .other          _Z20baseline_copy_kernelPfPKf,@"STO_CUDA_ENTRY STV_DEFAULT"
_Z20baseline_copy_kernelPfPKf:
.text._Z20baseline_copy_kernelPfPKf:
[----:B------:R-:W-:Y:S01]  /*0000*/  LDC R1, c[0x0][0x37c] ;  /* 0x0000df00ff017b82 */ /* 0x000fe20000000800 */
[----:B------:R-:W0:Y:S07]  /*0010*/  S2R R0, SR_CTAID.Y ;  /* 0x0000000000007919 */ /* 0x000e2e0000002600 */
[----:B------:R-:W1:Y:S01]  /*0020*/  LDC R16, c[0x0][0x370] ;  /* 0x0000dc00ff107b82 */ /* 0x000e620000000800 */
[----:B------:R-:W2:Y:S01]  /*0030*/  LDCU.64 UR4, c[0x0][0x358] ;  /* 0x00006b00ff0477ac */ /* 0x000ea20008000a00 */
[----:B------:R-:W0:Y:S01]  /*0040*/  S2R R5, SR_TID.Y ;  /* 0x0000000000057919 */ /* 0x000e220000002200 */
[----:B------:R-:W3:Y:S05]  /*0050*/  S2R R4, SR_CTAID.X ;  /* 0x0000000000047919 */ /* 0x000eea0000002500 */
[----:B------:R-:W4:Y:S01]  /*0060*/  LDC.64 R2, c[0x0][0x388] ;  /* 0x0000e200ff027b82 */ /* 0x000f220000000a00 */
[----:B------:R-:W3:Y:S01]  /*0070*/  S2R R7, SR_TID.X ;  /* 0x0000000000077919 */ /* 0x000ee20000002100 */
[----:B0-----:R-:W-:-:S05]  /*0080*/  LEA R0, R0, R5, 0x5 ;  /* 0x0000000500007211 */ /* 0x001fca00078e28ff */
[----:B-1----:R-:W-:Y:S01]  /*0090*/  IMAD R5, R0, R16, RZ ;  /* 0x0000001000057224 */ /* 0x002fe200078e02ff */
[----:B---3--:R-:W-:-:S04]  /*00a0*/  LEA R0, R4, R7, 0x5 ;  /* 0x0000000704007211 */ /* 0x008fc800078e28ff */
[----:B------:R-:W-:Y:S02]  /*00b0*/  LEA R13, R5, R0, 0x5 ;  /* 0x00000000050d7211 */ /* 0x000fe400078e28ff */
[----:B------:R-:W0:Y:S03]  /*00c0*/  LDC.64 R4, c[0x0][0x380] ;  /* 0x0000e000ff047b82 */ /* 0x000e260000000a00 */
[----:B----4-:R-:W-:-:S05]  /*00d0*/  IMAD.WIDE R6, R13, 0x4, R2 ;  /* 0x000000040d067825 */ /* 0x010fca00078e0202 */
[----:B--2---:R-:W2:Y:S01]  /*00e0*/  LDG.E R17, desc[UR4][R6.64] ;  /* 0x0000000406117981 */ /* 0x004ea2000c1e1900 */
[----:B------:R-:W-:-:S05]  /*00f0*/  LEA R15, R16, R13, 0x8 ;  /* 0x0000000d100f7211 */ /* 0x000fca00078e40ff */
[----:B------:R-:W-:-:S04]  /*0100*/  IMAD.WIDE R10, R15, 0x4, R2 ;  /* 0x000000040f0a7825 */ /* 0x000fc800078e0202 */
[----:B0-----:R-:W-:-:S05]  /*0110*/  IMAD.WIDE R8, R13, 0x4, R4 ;  /* 0x000000040d087825 */ /* 0x001fca00078e0204 */
[----:B--2---:R-:W-:Y:S04]  /*0120*/  STG.E desc[UR4][R8.64], R17 ;  /* 0x0000001108007986 */ /* 0x004fe8000c101904 */
[----:B------:R-:W2:Y:S01]  /*0130*/  LDG.E R11, desc[UR4][R10.64] ;  /* 0x000000040a0b7981 */ /* 0x000ea2000c1e1900 */
[----:B------:R-:W-:Y:S01]  /*0140*/  LEA R19, R16, R13, 0x9 ;  /* 0x0000000d10137211 */ /* 0x000fe200078e48ff */
[----:B------:R-:W-:-:S04]  /*0150*/  IMAD.WIDE R12, R15, 0x4, R4 ;  /* 0x000000040f0c7825 */ /* 0x000fc800078e0204 */
[C---:B------:R-:W-:Y:S01]  /*0160*/  IMAD.WIDE R14, R19.reuse, 0x4, R2 ;  /* 0x00000004130e7825 */ /* 0x040fe200078e0202 */
[----:B------:R-:W-:Y:S01]  /*0170*/  LEA R21, R16, R19, 0x8 ;  /* 0x0000001310157211 */ /* 0x000fe200078e40ff */
[----:B--2---:R-:W-:Y:S04]  /*0180*/  STG.E desc[UR4][R12.64], R11 ;  /* 0x0000000b0c007986 */ /* 0x004fe8000c101904 */
[----:B------:R-:W2:Y:S01]  /*0190*/  LDG.E R15, desc[UR4][R14.64] ;  /* 0x000000040e0f7981 */ /* 0x000ea2000c1e1900 */
[----:B------:R-:W-:-:S04]  /*01a0*/  IMAD.WIDE R6, R19, 0x4, R4 ;  /* 0x0000000413067825 */ /* 0x000fc800078e0204 */
[C---:B------:R-:W-:Y:S01]  /*01b0*/  IMAD.WIDE R2, R21.reuse, 0x4, R2 ;  /* 0x0000000415027825 */ /* 0x040fe200078e0202 */
[----:B--2---:R-:W-:Y:S05]  /*01c0*/  STG.E desc[UR4][R6.64], R15 ;  /* 0x0000000f06007986 */ /* 0x004fea000c101904 */
[----:B------:R-:W2:Y:S01]  /*01d0*/  LDG.E R3, desc[UR4][R2.64] ;  /* 0x0000000402037981 */ /* 0x000ea2000c1e1900 */
[----:B------:R-:W-:-:S05]  /*01e0*/  IMAD.WIDE R4, R21, 0x4, R4 ;  /* 0x0000000415047825 */ /* 0x000fca00078e0204 */
[----:B--2---:R-:W-:Y:S01]  /*01f0*/  STG.E desc[UR4][R4.64], R3 ;  /* 0x0000000304007986 */ /* 0x004fe2000c101904 */
[----:B------:R-:W-:Y:S05]  /*0200*/  EXIT ;  /* 0x000000000000794d */ /* 0x000fea0003800000 */
.L_x_2:
        /* <DEDUP_REMOVED lines=15> */
.L_x_5:


//--------------------- .nv.shared.reserved.0     --------------------------
	.section	.nv.shared.reserved.0,"aw",@nobits
	.weak		__nv_reservedSMEM_offset_0_alias
	.size		__nv_reservedSMEM_offset_0_alias, 0, 64
	.other		__nv_reservedSMEM_offset_0_alias,@"STO_CUDA_RESERVED_SHARED STV_DEFAULT"
__nv_reservedSMEM_offset_0_alias:
	.zero		0
	.zero		64


//--------------------- .nv.constant0._Z39write_coalesced_matrix_transpose_kernelPfPKfi --------------------------
	.section	.nv.constant0._Z39write_coalesced_matrix_transpose_kernelPfPKfi,"a",@progbits
	.sectionflags	@""
	.align	4
.nv.constant0._Z39write_coalesced_matrix_transpose_kernelPfPKfi:
	.zero		916


//--------------------- .nv.constant0._Z25baseline_transpose_kernelPfPKf --------------------------
	.section	.nv.constant0._Z25baseline_transpose_kernelPfPKf,"a",@progbits
	.sectionflags	@""
	.align	4
.nv.constant0._Z25baseline_transpose_kernelPfPKf:
	.zero		912


//--------------------- .nv.constant0._Z20baseline_copy_kernelPfPKf --------------------------
	.section	.nv.constant0._Z20baseline_copy_kernelPfPKf,"a",@progbits
	.sectionflags	@""
	.align	4
.nv.constant0._Z20baseline_copy_kernelPfPKf:
	.zero		912


//--------------------- SYMBOLS --------------------------

	.type		.nv.reservedSmem.offset0,@object
	.size		.nv.reservedSmem.offset0,0x4
